//
// Generated by NVIDIA NVVM Compiler
//
// Compiler Build ID: CL-36424714
// Cuda compilation tools, release 13.0, V13.0.88
// Based on NVVM 20.0.0
//

.version 9.0
.target sm_100
.address_size 64

	// .globl	_Z24lower_trig_matmul_kernelPKfS0_Pfm

.visible .entry _Z24lower_trig_matmul_kernelPKfS0_Pfm(
	.param .u64 .ptr .align 1 _Z24lower_trig_matmul_kernelPKfS0_Pfm_param_0,
	.param .u64 .ptr .align 1 _Z24lower_trig_matmul_kernelPKfS0_Pfm_param_1,
	.param .u64 .ptr .align 1 _Z24lower_trig_matmul_kernelPKfS0_Pfm_param_2,
	.param .u64 _Z24lower_trig_matmul_kernelPKfS0_Pfm_param_3
)
{
	.reg .pred 	%p<12>;
	.reg .b32 	%r<9>;
	.reg .b32 	%f<67>;
	.reg .b64 	%rd<81>;

	ld.param.u64 	%rd29, [_Z24lower_trig_matmul_kernelPKfS0_Pfm_param_0];
	ld.param.u64 	%rd30, [_Z24lower_trig_matmul_kernelPKfS0_Pfm_param_1];
	ld.param.u64 	%rd27, [_Z24lower_trig_matmul_kernelPKfS0_Pfm_param_2];
	ld.param.u64 	%rd28, [_Z24lower_trig_matmul_kernelPKfS0_Pfm_param_3];
	cvta.to.global.u64 	%rd1, %rd30;
	cvta.to.global.u64 	%rd2, %rd29;
	mov.u32 	%r1, %ctaid.y;
	mov.u32 	%r2, %ntid.y;
	mov.u32 	%r3, %tid.y;
	mad.lo.s32 	%r4, %r1, %r2, %r3;
	cvt.u64.u32 	%rd3, %r4;
	mov.u32 	%r5, %ctaid.x;
	mov.u32 	%r6, %ntid.x;
	mov.u32 	%r7, %tid.x;
	mad.lo.s32 	%r8, %r5, %r6, %r7;
	cvt.u64.u32 	%rd4, %r8;
	max.u64 	%rd31, %rd3, %rd4;
	setp.ge.u64 	%p1, %rd31, %rd28;
	setp.gt.u32 	%p2, %r8, %r4;
	or.pred  	%p3, %p2, %p1;
	@%p3 bra 	$L__BB0_13;
	mul.lo.s64 	%rd5, %rd28, %rd3;
	sub.s64 	%rd32, %rd3, %rd4;
	add.s64 	%rd6, %rd32, 1;
	setp.lt.u64 	%p4, %rd32, 7;
	mov.f32 	%f66, 0f00000000;
	mov.u64 	%rd78, %rd4;
	@%p4 bra 	$L__BB0_4;
	and.b64  	%rd75, %rd6, -8;
	mad.lo.s64 	%rd33, %rd4, %rd28, %rd4;
	shl.b64 	%rd34, %rd33, 2;
	add.s64 	%rd76, %rd1, %rd34;
	shl.b64 	%rd9, %rd28, 5;
	add.s64 	%rd35, %rd5, %rd4;
	shl.b64 	%rd36, %rd35, 2;
	add.s64 	%rd37, %rd36, %rd2;
	add.s64 	%rd74, %rd37, 16;
	shl.b64 	%rd11, %rd28, 2;
	mov.f32 	%f66, 0f00000000;
	mov.u64 	%rd78, %rd4;
$L__BB0_3:
	.pragma "nounroll";
	ld.global.f32 	%f16, [%rd74+-16];
	ld.global.f32 	%f17, [%rd76];
	fma.rn.f32 	%f18, %f16, %f17, %f66;
	ld.global.f32 	%f19, [%rd74+-12];
	add.s64 	%rd38, %rd76, %rd11;
	ld.global.f32 	%f20, [%rd38];
	fma.rn.f32 	%f21, %f19, %f20, %f18;
	ld.global.f32 	%f22, [%rd74+-8];
	add.s64 	%rd39, %rd38, %rd11;
	ld.global.f32 	%f23, [%rd39];
	fma.rn.f32 	%f24, %f22, %f23, %f21;
	ld.global.f32 	%f25, [%rd74+-4];
	add.s64 	%rd40, %rd39, %rd11;
	ld.global.f32 	%f26, [%rd40];
	fma.rn.f32 	%f27, %f25, %f26, %f24;
	ld.global.f32 	%f28, [%rd74];
	add.s64 	%rd41, %rd40, %rd11;
	ld.global.f32 	%f29, [%rd41];
	fma.rn.f32 	%f30, %f28, %f29, %f27;
	ld.global.f32 	%f31, [%rd74+4];
	add.s64 	%rd42, %rd41, %rd11;
	ld.global.f32 	%f32, [%rd42];
	fma.rn.f32 	%f33, %f31, %f32, %f30;
	ld.global.f32 	%f34, [%rd74+8];
	add.s64 	%rd43, %rd42, %rd11;
	ld.global.f32 	%f35, [%rd43];
	fma.rn.f32 	%f36, %f34, %f35, %f33;
	ld.global.f32 	%f37, [%rd74+12];
	add.s64 	%rd44, %rd43, %rd11;
	ld.global.f32 	%f38, [%rd44];
	fma.rn.f32 	%f66, %f37, %f38, %f36;
	add.s64 	%rd78, %rd78, 8;
	add.s64 	%rd76, %rd76, %rd9;
	add.s64 	%rd75, %rd75, -8;
	add.s64 	%rd74, %rd74, 32;
	setp.ne.s64 	%p5, %rd75, 0;
	@%p5 bra 	$L__BB0_3;
$L__BB0_4:
	and.b64  	%rd21, %rd6, 7;
	setp.eq.s64 	%p6, %rd21, 0;
	@%p6 bra 	$L__BB0_12;
	and.b64  	%rd22, %rd6, 3;
	setp.lt.u64 	%p7, %rd21, 4;
	@%p7 bra 	$L__BB0_7;
	add.s64 	%rd45, %rd78, %rd5;
	shl.b64 	%rd46, %rd45, 2;
	add.s64 	%rd47, %rd2, %rd46;
	ld.global.f32 	%f40, [%rd47];
	mad.lo.s64 	%rd48, %rd78, %rd28, %rd4;
	shl.b64 	%rd49, %rd48, 2;
	add.s64 	%rd50, %rd1, %rd49;
	ld.global.f32 	%f41, [%rd50];
	fma.rn.f32 	%f42, %f40, %f41, %f66;
	ld.global.f32 	%f43, [%rd47+4];
	shl.b64 	%rd51, %rd28, 2;
	add.s64 	%rd52, %rd50, %rd51;
	ld.global.f32 	%f44, [%rd52];
	fma.rn.f32 	%f45, %f43, %f44, %f42;
	ld.global.f32 	%f46, [%rd47+8];
	add.s64 	%rd53, %rd52, %rd51;
	ld.global.f32 	%f47, [%rd53];
	fma.rn.f32 	%f48, %f46, %f47, %f45;
	ld.global.f32 	%f49, [%rd47+12];
	add.s64 	%rd54, %rd53, %rd51;
	ld.global.f32 	%f50, [%rd54];
	fma.rn.f32 	%f66, %f49, %f50, %f48;
	add.s64 	%rd78, %rd78, 4;
$L__BB0_7:
	setp.eq.s64 	%p8, %rd22, 0;
	@%p8 bra 	$L__BB0_12;
	setp.eq.s64 	%p9, %rd22, 1;
	@%p9 bra 	$L__BB0_10;
	add.s64 	%rd55, %rd78, %rd5;
	shl.b64 	%rd56, %rd55, 2;
	add.s64 	%rd57, %rd2, %rd56;
	ld.global.f32 	%f52, [%rd57];
	mad.lo.s64 	%rd58, %rd78, %rd28, %rd4;
	shl.b64 	%rd59, %rd58, 2;
	add.s64 	%rd60, %rd1, %rd59;
	ld.global.f32 	%f53, [%rd60];
	fma.rn.f32 	%f54, %f52, %f53, %f66;
	ld.global.f32 	%f55, [%rd57+4];
	shl.b64 	%rd61, %rd28, 2;
	add.s64 	%rd62, %rd60, %rd61;
	ld.global.f32 	%f56, [%rd62];
	fma.rn.f32 	%f66, %f55, %f56, %f54;
	add.s64 	%rd78, %rd78, 2;
$L__BB0_10:
	and.b64  	%rd63, %rd6, 1;
	setp.eq.b64 	%p10, %rd63, 1;
	not.pred 	%p11, %p10;
	@%p11 bra 	$L__BB0_12;
	add.s64 	%rd64, %rd78, %rd5;
	shl.b64 	%rd65, %rd64, 2;
	add.s64 	%rd66, %rd2, %rd65;
	ld.global.f32 	%f57, [%rd66];
	mad.lo.s64 	%rd67, %rd78, %rd28, %rd4;
	shl.b64 	%rd68, %rd67, 2;
	add.s64 	%rd69, %rd1, %rd68;
	ld.global.f32 	%f58, [%rd69];
	fma.rn.f32 	%f66, %f57, %f58, %f66;
$L__BB0_12:
	add.s64 	%rd70, %rd5, %rd4;
	cvta.to.global.u64 	%rd71, %rd27;
	shl.b64 	%rd72, %rd70, 2;
	add.s64 	%rd73, %rd71, %rd72;
	st.global.f32 	[%rd73], %f66;
$L__BB0_13:
	ret;

}


// ===== COMPILED SASS (sm_100) =====

	.target	sm_100

	.elftype	@"ET_EXEC"


//--------------------- .note.nv.tkinfo           --------------------------
	.section	.note.nv.tkinfo,"",@"SHT_NOTE"
	.sectionflags	@"SHF_NOTE_NV_TKINFO"
	.tkinfo
        /*0018*/ 	.word	0x00000002
        /*0030*/ 	.string	""
        /*0030*/ 	.string	"ptxas"
        /*0030*/ 	.string	"Cuda compilation tools, release 13.0, V13.0.88"
        /*0030*/ 	.string	"Build cuda_13.0.r13.0/compiler.36424714_0"
        /*0030*/ 	.string	"-arch sm_100 -m 64 "



//--------------------- .note.nv.cuinfo           --------------------------
	.section	.note.nv.cuinfo,"",@"SHT_NOTE"
	.sectionflags	@"SHF_NOTE_NV_CUINFO"
        /*0018*/ 	.short	0x0002
        /*001a*/ 	.short	0x0064
        /*001c*/ 	.short	0x0082
	.zero		2


//--------------------- .nv.info                  --------------------------
	.section	.nv.info,"",@"SHT_CUDA_INFO"
	.align	4


	//----- nvinfo : EIATTR_REGCOUNT
	.align		4
        /*0000*/ 	.byte	0x04, 0x2f
        /*0002*/ 	.short	(.L_1 - .L_0)
	.align		4
.L_0:
        /*0004*/ 	.word	index@(_Z24lower_trig_matmul_kernelPKfS0_Pfm)
        /*0008*/ 	.word	0x00000020


	//----- nvinfo : EIATTR_FRAME_SIZE
	.align		4
.L_1:
        /*000c*/ 	.byte	0x04, 0x11
        /*000e*/ 	.short	(.L_3 - .L_2)
	.align		4
.L_2:
        /*0010*/ 	.word	index@(_Z24lower_trig_matmul_kernelPKfS0_Pfm)
        /*0014*/ 	.word	0x00000000


	//----- nvinfo : EIATTR_MIN_STACK_SIZE
	.align		4
.L_3:
        /*0018*/ 	.byte	0x04, 0x12
        /*001a*/ 	.short	(.L_5 - .L_4)
	.align		4
.L_4:
        /*001c*/ 	.word	index@(_Z24lower_trig_matmul_kernelPKfS0_Pfm)
        /*0020*/ 	.word	0x00000000
.L_5:


//--------------------- .nv.compat                --------------------------
	.section	.nv.compat,"",@"SHT_CUDA_COMPAT_INFO"
	.align	4
        /*0000*/ 	.byte	0x02, 0x09, 0x00, 0x00, 0x02, 0x02, 0x01, 0x00, 0x02, 0x05, 0x05, 0x00, 0x03, 0x07, 0x01, 0x01
        /*0010*/ 	.byte	0x02, 0x03, 0x00, 0x00, 0x02, 0x06, 0x01, 0x00, 0x04, 0x0b, 0x08, 0x00, 0x09, 0x00, 0x00, 0x00
        /*0020*/ 	.byte	0x00, 0x00, 0x00, 0x00


//--------------------- .nv.info._Z24lower_trig_matmul_kernelPKfS0_Pfm --------------------------
	.section	.nv.info._Z24lower_trig_matmul_kernelPKfS0_Pfm,"",@"SHT_CUDA_INFO"
	.sectionflags	@""
	.align	4


	//----- nvinfo : EIATTR_CUDA_API_VERSION
	.align		4
        /*0000*/ 	.byte	0x04, 0x37
        /*0002*/ 	.short	(.L_7 - .L_6)
.L_6:
        /*0004*/ 	.word	0x00000082


	//----- nvinfo : EIATTR_KPARAM_INFO
	.align		4
.L_7:
        /*0008*/ 	.byte	0x04, 0x17
        /*000a*/ 	.short	(.L_9 - .L_8)
.L_8:
        /*000c*/ 	.word	0x00000000
        /*0010*/ 	.short	0x0003
        /*0012*/ 	.short	0x0018
        /*0014*/ 	.byte	0x00, 0xf0, 0x21, 0x00


	//----- nvinfo : EIATTR_KPARAM_INFO
	.align		4
.L_9:
        /*0018*/ 	.byte	0x04, 0x17
        /*001a*/ 	.short	(.L_11 - .L_10)
.L_10:
        /*001c*/ 	.word	0x00000000
        /*0020*/ 	.short	0x0002
        /*0022*/ 	.short	0x0010
        /*0024*/ 	.byte	0x00, 0xf5, 0x21, 0x00


	//----- nvinfo : EIATTR_KPARAM_INFO
	.align		4
.L_11:
        /*0028*/ 	.byte	0x04, 0x17
        /*002a*/ 	.short	(.L_13 - .L_12)
.L_12:
        /*002c*/ 	.word	0x00000000
        /*0030*/ 	.short	0x0001
        /*0032*/ 	.short	0x0008
        /*0034*/ 	.byte	0x00, 0xf5, 0x21, 0x00


	//----- nvinfo : EIATTR_KPARAM_INFO
	.align		4
.L_13:
        /*0038*/ 	.byte	0x04, 0x17
        /*003a*/ 	.short	(.L_15 - .L_14)
.L_14:
        /*003c*/ 	.word	0x00000000
        /*0040*/ 	.short	0x0000
        /*0042*/ 	.short	0x0000
        /*0044*/ 	.byte	0x00, 0xf5, 0x21, 0x00


	//----- nvinfo : EIATTR_SPARSE_MMA_MASK
	.align		4
.L_15:
        /*0048*/ 	.byte	0x03, 0x50
        /*004a*/ 	.short	0x0000


	//----- nvinfo : EIATTR_MAXREG_COUNT
	.align		4
        /*004c*/ 	.byte	0x03, 0x1b
        /*004e*/ 	.short	0x00ff


	//----- nvinfo : EIATTR_MERCURY_ISA_VERSION
	.align		4
        /*0050*/ 	.byte	0x03, 0x5f
        /*0052*/ 	.short	0x0101


	//----- nvinfo : EIATTR_VRC_CTA_INIT_COUNT
	.align		4
        /*0054*/ 	.byte	0x02, 0x4a
	.zero		1
	.zero		1


	//----- nvinfo : EIATTR_EXIT_INSTR_OFFSETS
	.align		4
        /*0058*/ 	.byte	0x04, 0x1c
        /*005a*/ 	.short	(.L_17 - .L_16)


	//   ....[0]....
.L_16:
        /*005c*/ 	.word	0x00000100


	//   ....[1]....
        /*0060*/ 	.word	0x00000d00


	//----- nvinfo : EIATTR_CRS_STACK_SIZE
	.align		4
.L_17:
        /*0064*/ 	.byte	0x04, 0x1e
        /*0066*/ 	.short	(.L_19 - .L_18)
.L_18:
        /*0068*/ 	.word	0x00000000


	//----- nvinfo : EIATTR_CBANK_PARAM_SIZE
	.align		4
.L_19:
        /*006c*/ 	.byte	0x03, 0x19
        /*006e*/ 	.short	0x0020


	//----- nvinfo : EIATTR_PARAM_CBANK
	.align		4
        /*0070*/ 	.byte	0x04, 0x0a
        /*0072*/ 	.short	(.L_21 - .L_20)
	.align		4
.L_20:
        /*0074*/ 	.word	index@(.nv.constant0._Z24lower_trig_matmul_kernelPKfS0_Pfm)
        /*0078*/ 	.short	0x0380
        /*007a*/ 	.short	0x0020


	//----- nvinfo : EIATTR_SW_WAR
	.align		4
.L_21:
        /*007c*/ 	.byte	0x04, 0x36
        /*007e*/ 	.short	(.L_23 - .L_22)
.L_22:
        /*0080*/ 	.word	0x00000008
.L_23:


//--------------------- .nv.callgraph             --------------------------
	.section	.nv.callgraph,"",@"SHT_CUDA_CALLGRAPH"
	.align	4
	.sectionentsize	8
	.align		4
        /*0000*/ 	.word	0x00000000
	.align		4
        /*0004*/ 	.word	0xffffffff
	.align		4
        /*0008*/ 	.word	0x00000000
	.align		4
        /*000c*/ 	.word	0xfffffffe
	.align		4
        /*0010*/ 	.word	0x00000000
	.align		4
        /*0014*/ 	.word	0xfffffffd
	.align		4
        /*0018*/ 	.word	0x00000000
	.align		4
        /*001c*/ 	.word	0xfffffffc


//--------------------- .text._Z24lower_trig_matmul_kernelPKfS0_Pfm --------------------------
	.section	.text._Z24lower_trig_matmul_kernelPKfS0_Pfm,"ax",@progbits
	.align	128
        .global         _Z24lower_trig_matmul_kernelPKfS0_Pfm
        .type           _Z24lower_trig_matmul_kernelPKfS0_Pfm,@function
        .size           _Z24lower_trig_matmul_kernelPKfS0_Pfm,(.L_x_10 - _Z24lower_trig_matmul_kernelPKfS0_Pfm)
        .other          _Z24lower_trig_matmul_kernelPKfS0_Pfm,@"STO_CUDA_ENTRY STV_DEFAULT"
_Z24lower_trig_matmul_kernelPKfS0_Pfm:
.text._Z24lower_trig_matmul_kernelPKfS0_Pfm:
[----:B------:R-:W-:Y:S01]  /*0000*/  LDC R1, c[0x0][0x37c] ;  /* 0x0000df00ff017b82 */ /* 0x000fe20000000800 */
[----:B------:R-:W0:Y:S07]  /*0010*/  S2R R3, SR_TID.Y ;  /* 0x0000000000037919 */ /* 0x000e2e0000002200 */
[----:B------:R-:W0:Y:S01]  /*0020*/  LDC R0, c[0x0][0x364] ;  /* 0x0000d900ff007b82 */ /* 0x000e220000000800 */
[----:B------:R-:W1:Y:S07]  /*0030*/  S2R R11, SR_TID.X ;  /* 0x00000000000b7919 */ /* 0x000e6e0000002100 */
[----:B------:R-:W0:Y:S08]  /*0040*/  S2UR UR4, SR_CTAID.Y ;  /* 0x00000000000479c3 */ /* 0x000e300000002600 */
[----:B------:R-:W1:Y:S08]  /*0050*/  S2UR UR5, SR_CTAID.X ;  /* 0x00000000000579c3 */ /* 0x000e700000002500 */
[----:B------:R-:W1:Y:S08]  /*0060*/  LDC R10, c[0x0][0x360] ;  /* 0x0000d800ff0a7b82 */ /* 0x000e700000000800 */
[----:B------:R-:W2:Y:S01]  /*0070*/  LDC.64 R12, c[0x0][0x398] ;  /* 0x0000e600ff0c7b82 */ /* 0x000ea20000000a00 */
[----:B0-----:R-:W-:-:S02]  /*0080*/  IMAD R0, R0, UR4, R3 ;  /* 0x0000000400007c24 */ /* 0x001fc4000f8e0203 */
[----:B-1----:R-:W-:-:S05]  /*0090*/  IMAD R10, R10, UR5, R11 ;  /* 0x000000050a0a7c24 */ /* 0x002fca000f8e020b */
[----:B------:R-:W-:-:S04]  /*00a0*/  ISETP.GT.U32.AND P0, PT, R0, R10, PT ;  /* 0x0000000a0000720c */ /* 0x000fc80003f04070 */
[----:B------:R-:W-:-:S04]  /*00b0*/  ISETP.GT.U32.AND.EX P0, PT, RZ, RZ, PT, P0 ;  /* 0x000000ffff00720c */ /* 0x000fc80003f04100 */
[----:B------:R-:W-:-:S04]  /*00c0*/  SEL R3, R0, R10, P0 ;  /* 0x0000000a00037207 */ /* 0x000fc80000000000 */
[----:B--2---:R-:W-:-:S04]  /*00d0*/  ISETP.GE.U32.AND P0, PT, R3, R12, PT ;  /* 0x0000000c0300720c */ /* 0x004fc80003f06070 */
[----:B------:R-:W-:-:S04]  /*00e0*/  ISETP.GE.U32.AND.EX P0, PT, RZ, R13, PT, P0 ;  /* 0x0000000dff00720c */ /* 0x000fc80003f06100 */
[----:B------:R-:W-:-:S13]  /*00f0*/  ISETP.GT.U32.OR P0, PT, R10, R0, P0 ;  /* 0x000000000a00720c */ /* 0x000fda0000704470 */
[----:B------:R-:W-:Y:S05]  /*0100*/  @P0 EXIT ;  /* 0x000000000000094d */ /* 0x000fea0003800000 */
[----:B------:R-:W-:Y:S01]  /*0110*/  IADD3 R2, P1, PT, R0, -R10, RZ ;  /* 0x8000000a00027210 */ /* 0x000fe20007f3e0ff */
[----:B------:R-:W0:Y:S01]  /*0120*/  LDCU.64 UR4, c[0x0][0x358] ;  /* 0x00006b00ff0477ac */ /* 0x000e220008000a00 */
[----:B------:R-:W-:Y:S01]  /*0130*/  BSSY.RECONVERGENT B0, `(.L_x_0) ;  /* 0x0000050000007945 */ /* 0x000fe20003800200 */
[----:B------:R-:W-:Y:S01]  /*0140*/  IMAD.MOV.U32 R22, RZ, RZ, RZ ;  /* 0x000000ffff167224 */ /* 0x000fe200078e00ff */
[C---:B------:R-:W-:Y:S01]  /*0150*/  ISETP.GE.U32.AND P0, PT, R2.reuse, 0x7, PT ;  /* 0x000000070200780c */ /* 0x040fe20003f06070 */
[----:B------:R-:W-:Y:S01]  /*0160*/  IMAD.X R14, RZ, RZ, -0x1, P1 ;  /* 0xffffffffff0e7424 */ /* 0x000fe200008e06ff */
[----:B------:R-:W-:Y:S01]  /*0170*/  IADD3 R2, P1, PT, R2, 0x1, RZ ;  /* 0x0000000102027810 */ /* 0x000fe20007f3e0ff */
[----:B------:R-:W-:Y:S02]  /*0180*/  IMAD.MOV.U32 R8, RZ, RZ, R10 ;  /* 0x000000ffff087224 */ /* 0x000fe400078e000a */
[----:B------:R-:W-:Y:S01]  /*0190*/  IMAD.MOV.U32 R3, RZ, RZ, RZ ;  /* 0x000000ffff037224 */ /* 0x000fe200078e00ff */
[----:B------:R-:W-:-:S02]  /*01a0*/  ISETP.GE.U32.AND.EX P0, PT, R14, RZ, PT, P0 ;  /* 0x000000ff0e00720c */ /* 0x000fc40003f06100 */
[----:B------:R-:W-:-:S11]  /*01b0*/  IADD3.X R14, PT, PT, RZ, R14, RZ, P1, !PT ;  /* 0x0000000eff0e7210 */ /* 0x000fd60000ffe4ff */
[----:B0-----:R-:W-:Y:S05]  /*01c0*/  @!P0 BRA `(.L_x_1) ;  /* 0x0000000400188947 */ /* 0x001fea0003800000 */
[----:B------:R-:W0:Y:S01]  /*01d0*/  LDCU.128 UR8, c[0x0][0x380] ;  /* 0x00007000ff0877ac */ /* 0x000e220008000c00 */
[----:B------:R-:W-:Y:S01]  /*01e0*/  IMAD.MOV.U32 R11, RZ, RZ, RZ ;  /* 0x000000ffff0b7224 */ /* 0x000fe200078e00ff */
[----:B------:R-:W-:Y:S01]  /*01f0*/  SHF.L.U64.HI R28, R12, 0x5, R13 ;  /* 0x000000050c1c7819 */ /* 0x000fe2000001020d */
[----:B------:R-:W-:Y:S02]  /*0200*/  IMAD.MOV.U32 R22, RZ, RZ, RZ ;  /* 0x000000ffff167224 */ /* 0x000fe400078e00ff */
[----:B------:R-:W-:-:S04]  /*0210*/  IMAD.WIDE.U32 R6, R10, R12, R10 ;  /* 0x0000000c0a067225 */ /* 0x000fc800078e000a */
[----:B------:R-:W-:-:S04]  /*0220*/  IMAD.WIDE.U32 R8, R0, R12, R10 ;  /* 0x0000000c00087225 */ /* 0x000fc800078e000a */
[-C--:B------:R-:W-:Y:S01]  /*0230*/  IMAD R5, R10, R13.reuse, R7 ;  /* 0x0000000d0a057224 */ /* 0x080fe200078e0207 */
[----:B------:R-:W-:Y:S01]  /*0240*/  LOP3.LUT R7, R2, 0xfffffff8, RZ, 0xc0, !PT ;  /* 0xfffffff802077812 */ /* 0x000fe200078ec0ff */
[----:B------:R-:W-:Y:S02]  /*0250*/  IMAD R17, R0, R13, R9 ;  /* 0x0000000d00117224 */ /* 0x000fe400078e0209 */
[----:B------:R-:W-:Y:S01]  /*0260*/  IMAD.SHL.U32 R9, R13, 0x4, RZ ;  /* 0x000000040d097824 */ /* 0x000fe200078e00ff */
[----:B0-----:R-:W-:Y:S01]  /*0270*/  LEA R4, P0, R6, UR10, 0x2 ;  /* 0x0000000a06047c11 */ /* 0x001fe2000f8010ff */
[----:B------:R-:W-:Y:S01]  /*0280*/  IMAD.MOV.U32 R3, RZ, RZ, RZ ;  /* 0x000000ffff037224 */ /* 0x000fe200078e00ff */
[----:B------:R-:W-:Y:S02]  /*0290*/  LEA R16, P1, R8, UR8, 0x2 ;  /* 0x0000000808107c11 */ /* 0x000fe4000f8210ff */
[----:B------:R-:W-:Y:S01]  /*02a0*/  LEA.HI.X R5, R6, UR11, R5, 0x2, P0 ;  /* 0x0000000b06057c11 */ /* 0x000fe200080f1405 */
[----:B------:R-:W-:Y:S01]  /*02b0*/  IMAD.MOV.U32 R6, RZ, RZ, R14 ;  /* 0x000000ffff067224 */ /* 0x000fe200078e000e */
[----:B------:R-:W-:Y:S01]  /*02c0*/  LEA.HI.X R17, R8, UR9, R17, 0x2, P1 ;  /* 0x0000000908117c11 */ /* 0x000fe200088f1411 */
[----:B------:R-:W-:Y:S01]  /*02d0*/  IMAD.WIDE.U32 R14, R12, 0x4, RZ ;  /* 0x000000040c0e7825 */ /* 0x000fe200078e00ff */
[----:B------:R-:W-:-:S02]  /*02e0*/  IADD3 R16, P0, PT, R16, 0x10, RZ ;  /* 0x0000001010107810 */ /* 0x000fc40007f1e0ff */
[----:B------:R-:W-:Y:S01]  /*02f0*/  MOV R8, R10 ;  /* 0x0000000a00087202 */ /* 0x000fe20000000f00 */
[----:B------:R-:W-:Y:S02]  /*0300*/  IMAD.IADD R9, R15, 0x1, R9 ;  /* 0x000000010f097824 */ /* 0x000fe400078e0209 */
[----:B------:R-:W-:-:S08]  /*0310*/  IMAD.X R17, RZ, RZ, R17, P0 ;  /* 0x000000ffff117224 */ /* 0x000fd000000e0611 */
.L_x_2:
[----:B------:R-:W2:Y:S04]  /*0320*/  LDG.E R27, desc[UR4][R4.64] ;  /* 0x00000004041b7981 */ /* 0x000ea8000c1e1900 */
[----:B------:R-:W2:Y:S01]  /*0330*/  LDG.E R23, desc[UR4][R16.64+-0x10] ;  /* 0xfffff00410177981 */ /* 0x000ea2000c1e1900 */
[----:B------:R-:W-:-:S03]  /*0340*/  IADD3 R20, P0, PT, R4, R14, RZ ;  /* 0x0000000e04147210 */ /* 0x000fc60007f1e0ff */
[----:B------:R-:W3:Y:S02]  /*0350*/  LDG.E R19, desc[UR4][R16.64+-0xc] ;  /* 0xfffff40410137981 */ /* 0x000ee4000c1e1900 */
[----:B------:R-:W-:Y:S01]  /*0360*/  IMAD.X R21, R5, 0x1, R9, P0 ;  /* 0x0000000105157824 */ /* 0x000fe200000e0609 */
[-C--:B------:R-:W-:Y:S01]  /*0370*/  IADD3 R24, P0, PT, R20, R14.reuse, RZ ;  /* 0x0000000e14187210 */ /* 0x080fe20007f1e0ff */
[----:B------:R-:W4:Y:S04]  /*0380*/  LDG.E R29, desc[UR4][R16.64+-0x4] ;  /* 0xfffffc04101d7981 */ /* 0x000f28000c1e1900 */
[----:B------:R-:W3:Y:S01]  /*0390*/  LDG.E R18, desc[UR4][R20.64] ;  /* 0x0000000414127981 */ /* 0x000ee2000c1e1900 */
[----:B------:R-:W-:Y:S02]  /*03a0*/  IADD3.X R25, PT, PT, R21, R9, RZ, P0, !PT ;  /* 0x0000000915197210 */ /* 0x000fe400007fe4ff */
[----:B------:R-:W-:-:S03]  /*03b0*/  IADD3 R26, P0, PT, R24, R14, RZ ;  /* 0x0000000e181a7210 */ /* 0x000fc60007f1e0ff */
[----:B------:R-:W5:Y:S04]  /*03c0*/  LDG.E R24, desc[UR4][R24.64] ;  /* 0x0000000418187981 */ /* 0x000f68000c1e1900 */
[----:B------:R-:W5:Y:S01]  /*03d0*/  LDG.E R21, desc[UR4][R16.64+-0x8] ;  /* 0xfffff80410157981 */ /* 0x000f62000c1e1900 */
[----:B--2---:R-:W-:Y:S01]  /*03e0*/  FFMA R22, R23, R27, R22 ;  /* 0x0000001b17167223 */ /* 0x004fe20000000016 */
[----:B------:R-:W-:-:S05]  /*03f0*/  IMAD.X R27, R25, 0x1, R9, P0 ;  /* 0x00000001191b7824 */ /* 0x000fca00000e0609 */
[----:B------:R-:W4:Y:S01]  /*0400*/  LDG.E R23, desc[UR4][R26.64] ;  /* 0x000000041a177981 */ /* 0x000f22000c1e1900 */
[----:B---3--:R-:W-:Y:S01]  /*0410*/  FFMA R22, R19, R18, R22 ;  /* 0x0000001213167223 */ /* 0x008fe20000000016 */
[-C--:B------:R-:W-:Y:S02]  /*0420*/  IADD3 R18, P0, PT, R26, R14.reuse, RZ ;  /* 0x0000000e1a127210 */ /* 0x080fe40007f1e0ff */
[----:B------:R-:W2:Y:S03]  /*0430*/  LDG.E R26, desc[UR4][R16.64] ;  /* 0x00000004101a7981 */ /* 0x000ea6000c1e1900 */
[----:B------:R-:W-:Y:S01]  /*0440*/  IMAD.X R19, R27, 0x1, R9, P0 ;  /* 0x000000011b137824 */ /* 0x000fe200000e0609 */
[----:B------:R-:W-:Y:S01]  /*0450*/  IADD3 R20, P0, PT, R18, R14, RZ ;  /* 0x0000000e12147210 */ /* 0x000fe20007f1e0ff */
[----:B------:R-:W3:Y:S01]  /*0460*/  LDG.E R27, desc[UR4][R16.64+0x8] ;  /* 0x00000804101b7981 */ /* 0x000ee2000c1e1900 */
[----:B-----5:R-:W-:-:S03]  /*0470*/  FFMA R24, R21, R24, R22 ;  /* 0x0000001815187223 */ /* 0x020fc60000000016 */
[--C-:B------:R-:W-:Y:S01]  /*0480*/  IMAD.X R21, R19, 0x1, R9.reuse, P0 ;  /* 0x0000000113157824 */ /* 0x100fe200000e0609 */
[-C--:B------:R-:W-:Y:S01]  /*0490*/  IADD3 R22, P0, PT, R20, R14.reuse, RZ ;  /* 0x0000000e14167210 */ /* 0x080fe20007f1e0ff */
[----:B------:R-:W2:Y:S04]  /*04a0*/  LDG.E R18, desc[UR4][R18.64] ;  /* 0x0000000412127981 */ /* 0x000ea8000c1e1900 */
[----:B------:R-:W5:Y:S01]  /*04b0*/  LDG.E R19, desc[UR4][R16.64+0x4] ;  /* 0x0000040410137981 */ /* 0x000f62000c1e1900 */
[----:B----4-:R-:W-:Y:S01]  /*04c0*/  FFMA R29, R29, R23, R24 ;  /* 0x000000171d1d7223 */ /* 0x010fe20000000018 */
[----:B------:R-:W-:Y:S01]  /*04d0*/  IMAD.X R23, R21, 0x1, R9, P0 ;  /* 0x0000000115177824 */ /* 0x000fe200000e0609 */
[----:B------:R-:W-:Y:S01]  /*04e0*/  IADD3 R24, P0, PT, R22, R14, RZ ;  /* 0x0000000e16187210 */ /* 0x000fe20007f1e0ff */
[----:B------:R-:W5:Y:S03]  /*04f0*/  LDG.E R21, desc[UR4][R20.64] ;  /* 0x0000000414157981 */ /* 0x000f66000c1e1900 */
[----:B------:R-:W-:-:S05]  /*0500*/  IADD3.X R25, PT, PT, R23, R9, RZ, P0, !PT ;  /* 0x0000000917197210 */ /* 0x000fca00007fe4ff */
[----:B------:R-:W4:Y:S04]  /*0510*/  LDG.E R24, desc[UR4][R24.64] ;  /* 0x0000000418187981 */ /* 0x000f28000c1e1900 */
[----:B------:R-:W3:Y:S04]  /*0520*/  LDG.E R20, desc[UR4][R22.64] ;  /* 0x0000000416147981 */ /* 0x000ee8000c1e1900 */
[----:B------:R0:W4:Y:S01]  /*0530*/  LDG.E R23, desc[UR4][R16.64+0xc] ;  /* 0x00000c0410177981 */ /* 0x000122000c1e1900 */
[----:B------:R-:W-:-:S04]  /*0540*/  IADD3 R7, P0, PT, R7, -0x8, RZ ;  /* 0xfffffff807077810 */ /* 0x000fc80007f1e0ff */
[----:B------:R-:W-:Y:S02]  /*0550*/  IADD3.X R6, PT, PT, R6, -0x1, RZ, P0, !PT ;  /* 0xffffffff06067810 */ /* 0x000fe400007fe4ff */
[----:B------:R-:W-:Y:S01]  /*0560*/  ISETP.NE.U32.AND P0, PT, R7, RZ, PT ;  /* 0x000000ff0700720c */ /* 0x000fe20003f05070 */
[----:B--2---:R-:W-:-:S03]  /*0570*/  FFMA R26, R26, R18, R29 ;  /* 0x000000121a1a7223 */ /* 0x004fc6000000001d */
[----:B------:R-:W-:Y:S02]  /*0580*/  ISETP.NE.AND.EX P0, PT, R6, RZ, PT, P0 ;  /* 0x000000ff0600720c */ /* 0x000fe40003f05300 */
[----:B------:R-:W-:Y:S02]  /*0590*/  IADD3 R8, P1, PT, R8, 0x8, RZ ;  /* 0x0000000808087810 */ /* 0x000fe40007f3e0ff */
[----:B------:R-:W-:Y:S02]  /*05a0*/  LEA R4, P2, R12, R4, 0x5 ;  /* 0x000000040c047211 */ /* 0x000fe400078428ff */
[----:B0-----:R-:W-:Y:S01]  /*05b0*/  IADD3 R16, P3, PT, R16, 0x20, RZ ;  /* 0x0000002010107810 */ /* 0x001fe20007f7e0ff */
[----:B------:R-:W-:Y:S02]  /*05c0*/  IMAD.X R3, RZ, RZ, R3, P1 ;  /* 0x000000ffff037224 */ /* 0x000fe400008e0603 */
[----:B------:R-:W-:Y:S02]  /*05d0*/  IMAD.X R5, R5, 0x1, R28, P2 ;  /* 0x0000000105057824 */ /* 0x000fe400010e061c */
[----:B------:R-:W-:-:S02]  /*05e0*/  IMAD.X R17, RZ, RZ, R17, P3 ;  /* 0x000000ffff117224 */ /* 0x000fc400018e0611 */
[----:B-----5:R-:W-:-:S04]  /*05f0*/  FFMA R26, R19, R21, R26 ;  /* 0x00000015131a7223 */ /* 0x020fc8000000001a */
[----:B---3--:R-:W-:-:S04]  /*0600*/  FFMA R20, R27, R20, R26 ;  /* 0x000000141b147223 */ /* 0x008fc8000000001a */
[----:B----4-:R-:W-:Y:S01]  /*0610*/  FFMA R22, R23, R24, R20 ;  /* 0x0000001817167223 */ /* 0x010fe20000000014 */
[----:B------:R-:W-:Y:S06]  /*0620*/  @P0 BRA `(.L_x_2) ;  /* 0xfffffffc003c0947 */ /* 0x000fec000383ffff */
.L_x_1:
[----:B------:R-:W-:Y:S05]  /*0630*/  BSYNC.RECONVERGENT B0 ;  /* 0x0000000000007941 */ /* 0x000fea0003800200 */
.L_x_0:
[----:B------:R-:W-:Y:S01]  /*0640*/  LOP3.LUT R4, R2, 0x7, RZ, 0xc0, !PT ;  /* 0x0000000702047812 */ /* 0x000fe200078ec0ff */
[----:B------:R-:W-:Y:S03]  /*0650*/  BSSY.RECONVERGENT B0, `(.L_x_3) ;  /* 0x0000063000007945 */ /* 0x000fe60003800200 */
[----:B------:R-:W-:-:S04]  /*0660*/  ISETP.NE.U32.AND P0, PT, R4, RZ, PT ;  /* 0x000000ff0400720c */ /* 0x000fc80003f05070 */
[----:B------:R-:W-:-:S13]  /*0670*/  ISETP.NE.AND.EX P0, PT, RZ, RZ, PT, P0 ;  /* 0x000000ffff00720c */ /* 0x000fda0003f05300 */
[----:B------:R-:W-:Y:S05]  /*0680*/  @!P0 BRA `(.L_x_4) ;  /* 0x00000004007c8947 */ /* 0x000fea0003800000 */
[----:B------:R-:W-:Y:S01]  /*0690*/  ISETP.GE.U32.AND P1, PT, R4, 0x4, PT ;  /* 0x000000040400780c */ /* 0x000fe20003f26070 */
[----:B------:R-:W-:Y:S01]  /*06a0*/  BSSY.RECONVERGENT B1, `(.L_x_5) ;  /* 0x000002a000017945 */ /* 0x000fe20003800200 */
[----:B------:R-:W-:Y:S02]  /*06b0*/  LOP3.LUT R20, R2, 0x3, RZ, 0xc0, !PT ;  /* 0x0000000302147812 */ /* 0x000fe400078ec0ff */
[----:B------:R-:W-:Y:S02]  /*06c0*/  ISETP.GE.U32.AND.EX P1, PT, RZ, RZ, PT, P1 ;  /* 0x000000ffff00720c */ /* 0x000fe40003f26110 */
[----:B------:R-:W-:-:S04]  /*06d0*/  ISETP.NE.U32.AND P0, PT, R20, RZ, PT ;  /* 0x000000ff1400720c */ /* 0x000fc80003f05070 */
[----:B------:R-:W-:-:S07]  /*06e0*/  ISETP.NE.AND.EX P0, PT, RZ, RZ, PT, P0 ;  /* 0x000000ffff00720c */ /* 0x000fce0003f05300 */
[----:B------:R-:W-:Y:S06]  /*06f0*/  @!P1 BRA `(.L_x_6) ;  /* 0x0000000000909947 */ /* 0x000fec0003800000 */
[----:B------:R-:W0:Y:S01]  /*0700*/  LDCU.128 UR8, c[0x0][0x380] ;  /* 0x00007000ff0877ac */ /* 0x000e220008000c00 */
[----:B------:R-:W-:Y:S01]  /*0710*/  MOV R14, R10 ;  /* 0x0000000a000e7202 */ /* 0x000fe20000000f00 */
[-C--:B------:R-:W-:Y:S01]  /*0720*/  IMAD R4, R3, R12.reuse, RZ ;  /* 0x0000000c03047224 */ /* 0x080fe200078e02ff */
[C---:B------:R-:W-:Y:S01]  /*0730*/  SHF.L.U32 R19, R12.reuse, 0x2, RZ ;  /* 0x000000020c137819 */ /* 0x040fe200000006ff */
[----:B------:R-:W-:Y:S01]  /*0740*/  IMAD.MOV.U32 R15, RZ, RZ, RZ ;  /* 0x000000ffff0f7224 */ /* 0x000fe200078e00ff */
[----:B------:R-:W-:Y:S01]  /*0750*/  SHF.L.U64.HI R23, R12, 0x2, R13 ;  /* 0x000000020c177819 */ /* 0x000fe2000001020d */
[----:B------:R-:W-:Y:S02]  /*0760*/  IMAD.MOV.U32 R9, RZ, RZ, R3 ;  /* 0x000000ffff097224 */ /* 0x000fe400078e0003 */
[----:B------:R-:W-:-:S04]  /*0770*/  IMAD.WIDE.U32 R14, R8, R12, R14 ;  /* 0x0000000c080e7225 */ /* 0x000fc800078e000e */
[----:B------:R-:W-:Y:S02]  /*0780*/  IMAD R5, R8, R13, R4 ;  /* 0x0000000d08057224 */ /* 0x000fe400078e0204 */
[----:B------:R-:W-:-:S04]  /*0790*/  IMAD.WIDE.U32 R16, R0, R12, R8 ;  /* 0x0000000c00107225 */ /* 0x000fc800078e0008 */
[----:B------:R-:W-:Y:S01]  /*07a0*/  IMAD.IADD R5, R15, 0x1, R5 ;  /* 0x000000010f057824 */ /* 0x000fe200078e0205 */
[----:B0-----:R-:W-:Y:S01]  /*07b0*/  LEA R6, P2, R14, UR10, 0x2 ;  /* 0x0000000a0e067c11 */ /* 0x001fe2000f8410ff */
[----:B------:R-:W-:Y:S01]  /*07c0*/  IMAD R9, R0, R13, R17 ;  /* 0x0000000d00097224 */ /* 0x000fe200078e0211 */
[----:B------:R-:W-:Y:S02]  /*07d0*/  LEA R4, P1, R16, UR8, 0x2 ;  /* 0x0000000810047c11 */ /* 0x000fe4000f8210ff */
[----:B------:R-:W-:Y:S02]  /*07e0*/  LEA.HI.X R7, R14, UR11, R5, 0x2, P2 ;  /* 0x0000000b0e077c11 */ /* 0x000fe400090f1405 */
[----:B------:R-:W-:Y:S02]  /*07f0*/  IADD3 R14, P2, PT, R19, R6, RZ ;  /* 0x00000006130e7210 */ /* 0x000fe40007f5e0ff */
[----:B------:R-:W-:Y:S02]  /*0800*/  LEA.HI.X R5, R16, UR9, R9, 0x2, P1 ;  /* 0x0000000910057c11 */ /* 0x000fe400088f1409 */
[-C--:B------:R-:W-:Y:S01]  /*0810*/  IADD3 R16, P1, PT, R14, R19.reuse, RZ ;  /* 0x000000130e107210 */ /* 0x080fe20007f3e0ff */
[----:B------:R-:W-:Y:S01]  /*0820*/  IMAD.X R15, R23, 0x1, R7, P2 ;  /* 0x00000001170f7824 */ /* 0x000fe200010e0607 */
[----:B------:R-:W2:Y:S02]  /*0830*/  LDG.E R9, desc[UR4][R6.64] ;  /* 0x0000000406097981 */ /* 0x000ea4000c1e1900 */
[----:B------:R-:W-:-:S02]  /*0840*/  IADD3 R18, P2, PT, R16, R19, RZ ;  /* 0x0000001310127210 */ /* 0x000fc40007f5e0ff */
[----:B------:R-:W2:Y:S01]  /*0850*/  LDG.E R21, desc[UR4][R4.64] ;  /* 0x0000000404157981 */ /* 0x000ea2000c1e1900 */
[----:B------:R-:W-:-:S03]  /*0860*/  IMAD.X R17, R15, 0x1, R23, P1 ;  /* 0x000000010f117824 */ /* 0x000fc600008e0617 */
[----:B------:R-:W3:Y:S01]  /*0870*/  LDG.E R14, desc[UR4][R14.64] ;  /* 0x000000040e0e7981 */ /* 0x000ee2000c1e1900 */
[----:B------:R-:W-:-:S03]  /*0880*/  IMAD.X R19, R17, 0x1, R23, P2 ;  /* 0x0000000111137824 */ /* 0x000fc600010e0617 */
[----:B------:R-:W3:Y:S04]  /*0890*/  LDG.E R24, desc[UR4][R4.64+0x4] ;  /* 0x0000040404187981 */ /* 0x000ee8000c1e1900 */
[----:B------:R-:W4:Y:S04]  /*08a0*/  LDG.E R16, desc[UR4][R16.64] ;  /* 0x0000000410107981 */ /* 0x000f28000c1e1900 */
[----:B------:R-:W4:Y:S04]  /*08b0*/  LDG.E R26, desc[UR4][R4.64+0x8] ;  /* 0x00000804041a7981 */ /* 0x000f28000c1e1900 */
[----:B------:R-:W5:Y:S04]  /*08c0*/  LDG.E R28, desc[UR4][R4.64+0xc] ;  /* 0x00000c04041c7981 */ /* 0x000f68000c1e1900 */
[----:B------:R-:W5:Y:S01]  /*08d0*/  LDG.E R18, desc[UR4][R18.64] ;  /* 0x0000000412127981 */ /* 0x000f62000c1e1900 */
[----:B------:R-:W-:-:S04]  /*08e0*/  IADD3 R8, P1, PT, R8, 0x4, RZ ;  /* 0x0000000408087810 */ /* 0x000fc80007f3e0ff */
[----:B------:R-:W-:Y:S01]  /*08f0*/  IADD3.X R3, PT, PT, RZ, R3, RZ, P1, !PT ;  /* 0x00000003ff037210 */ /* 0x000fe20000ffe4ff */
[----:B--2---:R-:W-:-:S04]  /*0900*/  FFMA R9, R21, R9, R22 ;  /* 0x0000000915097223 */ /* 0x004fc80000000016 */
[----:B---3--:R-:W-:-:S04]  /*0910*/  FFMA R9, R24, R14, R9 ;  /* 0x0000000e18097223 */ /* 0x008fc80000000009 */
[----:B----4-:R-:W-:-:S04]  /*0920*/  FFMA R9, R26, R16, R9 ;  /* 0x000000101a097223 */ /* 0x010fc80000000009 */
[----:B-----5:R-:W-:-:S07]  /*0930*/  FFMA R22, R28, R18, R9 ;  /* 0x000000121c167223 */ /* 0x020fce0000000009 */
.L_x_6:
[----:B------:R-:W-:Y:S05]  /*0940*/  BSYNC.RECONVERGENT B1 ;  /* 0x0000000000017941 */ /* 0x000fea0003800200 */
.L_x_5:
[----:B------:R-:W-:Y:S05]  /*0950*/  @!P0 BRA `(.L_x_4) ;  /* 0x0000000000c88947 */ /* 0x000fea0003800000 */
[----:B------:R-:W-:Y:S01]  /*0960*/  ISETP.NE.U32.AND P1, PT, R20, 0x1, PT ;  /* 0x000000011400780c */ /* 0x000fe20003f25070 */
[----:B------:R-:W-:Y:S01]  /*0970*/  BSSY.RECONVERGENT B1, `(.L_x_7) ;  /* 0x000001e000017945 */ /* 0x000fe20003800200 */
[----:B------:R-:W-:Y:S02]  /*0980*/  LOP3.LUT R2, R2, 0x1, RZ, 0xc0, !PT ;  /* 0x0000000102027812 */ /* 0x000fe400078ec0ff */
[----:B------:R-:W-:Y:S02]  /*0990*/  ISETP.NE.AND.EX P1, PT, RZ, RZ, PT, P1 ;  /* 0x000000ffff00720c */ /* 0x000fe40003f25310 */
[----:B------:R-:W-:-:S04]  /*09a0*/  ISETP.NE.U32.AND P0, PT, R2, 0x1, PT ;  /* 0x000000010200780c */ /* 0x000fc80003f05070 */
[----:B------:R-:W-:-:S07]  /*09b0*/  ISETP.NE.U32.AND.EX P0, PT, RZ, RZ, PT, P0 ;  /* 0x000000ffff00720c */ /* 0x000fce0003f05100 */
[----:B------:R-:W-:Y:S06]  /*09c0*/  @!P1 BRA `(.L_x_8) ;  /* 0x0000000000609947 */ /* 0x000fec0003800000 */
[----:B------:R-:W0:Y:S01]  /*09d0*/  LDCU.128 UR8, c[0x0][0x380] ;  /* 0x00007000ff0877ac */ /* 0x000e220008000c00 */
[-C--:B------:R-:W-:Y:S02]  /*09e0*/  IMAD R2, R3, R12.reuse, RZ ;  /* 0x0000000c03027224 */ /* 0x080fe400078e02ff */
[----:B------:R-:W-:Y:S02]  /*09f0*/  IMAD.MOV.U32 R4, RZ, RZ, R10 ;  /* 0x000000ffff047224 */ /* 0x000fe400078e000a */
[----:B------:R-:W-:Y:S02]  /*0a00*/  IMAD.MOV.U32 R5, RZ, RZ, RZ ;  /* 0x000000ffff057224 */ /* 0x000fe400078e00ff */
[C---:B------:R-:W-:Y:S02]  /*0a10*/  IMAD R7, R8.reuse, R13, R2 ;  /* 0x0000000d08077224 */ /* 0x040fe400078e0202 */
[----:B------:R-:W-:Y:S02]  /*0a20*/  IMAD.MOV.U32 R2, RZ, RZ, R8 ;  /* 0x000000ffff027224 */ /* 0x000fe400078e0008 */
[----:B------:R-:W-:-:S04]  /*0a30*/  IMAD.WIDE.U32 R4, R8, R12, R4 ;  /* 0x0000000c08047225 */ /* 0x000fc800078e0004 */
[----:B------:R-:W-:Y:S01]  /*0a40*/  IMAD.WIDE.U32 R14, R0, R12, R2 ;  /* 0x0000000c000e7225 */ /* 0x000fe200078e0002 */
[----:B------:R-:W-:Y:S02]  /*0a50*/  IADD3 R7, PT, PT, R5, R7, RZ ;  /* 0x0000000705077210 */ /* 0x000fe40007ffe0ff */
[----:B0-----:R-:W-:Y:S01]  /*0a60*/  LEA R16, P2, R4, UR10, 0x2 ;  /* 0x0000000a04107c11 */ /* 0x001fe2000f8410ff */
[----:B------:R-:W-:Y:S01]  /*0a70*/  IMAD R5, R0, R13, R15 ;  /* 0x0000000d00057224 */ /* 0x000fe200078e020f */
[----:B------:R-:W-:Y:S02]  /*0a80*/  LEA R6, P1, R14, UR8, 0x2 ;  /* 0x000000080e067c11 */ /* 0x000fe4000f8210ff */
[----:B------:R-:W-:Y:S02]  /*0a90*/  LEA.HI.X R17, R4, UR11, R7, 0x2, P2 ;  /* 0x0000000b04117c11 */ /* 0x000fe400090f1407 */
[----:B------:R-:W-:Y:S02]  /*0aa0*/  LEA.HI.X R7, R14, UR9, R5, 0x2, P1 ;  /* 0x000000090e077c11 */ /* 0x000fe400088f1405 */
[----:B------:R-:W-:-:S02]  /*0ab0*/  LEA R4, P1, R12, R16, 0x2 ;  /* 0x000000100c047211 */ /* 0x000fc400078210ff */
[----:B------:R-:W2:Y:S02]  /*0ac0*/  LDG.E R16, desc[UR4][R16.64] ;  /* 0x0000000410107981 */ /* 0x000ea4000c1e1900 */
[----:B------:R-:W-:Y:S02]  /*0ad0*/  LEA.HI.X R5, R12, R17, R13, 0x2, P1 ;  /* 0x000000110c057211 */ /* 0x000fe400008f140d */
[----:B------:R-:W2:Y:S04]  /*0ae0*/  LDG.E R9, desc[UR4][R6.64] ;  /* 0x0000000406097981 */ /* 0x000ea8000c1e1900 */
[----:B------:R-:W3:Y:S04]  /*0af0*/  LDG.E R2, desc[UR4][R6.64+0x4] ;  /* 0x0000040406027981 */ /* 0x000ee8000c1e1900 */
[----:B------:R-:W3:Y:S01]  /*0b00*/  LDG.E R4, desc[UR4][R4.64] ;  /* 0x0000000404047981 */ /* 0x000ee2000c1e1900 */
[----:B------:R-:W-:-:S05]  /*0b10*/  IADD3 R8, P1, PT, R8, 0x2, RZ ;  /* 0x0000000208087810 */ /* 0x000fca0007f3e0ff */
[----:B------:R-:W-:Y:S02]  /*0b20*/  IMAD.X R3, RZ, RZ, R3, P1 ;  /* 0x000000ffff037224 */ /* 0x000fe400008e0603 */
[----:B--2---:R-:W-:-:S04]  /*0b30*/  FFMA R9, R9, R16, R22 ;  /* 0x0000001009097223 */ /* 0x004fc80000000016 */
[----:B---3--:R-:W-:-:S07]  /*0b40*/  FFMA R22, R2, R4, R9 ;  /* 0x0000000402167223 */ /* 0x008fce0000000009 */
.L_x_8:
[----:B------:R-:W-:Y:S05]  /*0b50*/  BSYNC.RECONVERGENT B1 ;  /* 0x0000000000017941 */ /* 0x000fea0003800200 */
.L_x_7:
[----:B------:R-:W-:Y:S05]  /*0b60*/  @P0 BRA `(.L_x_4) ;  /* 0x0000000000440947 */ /* 0x000fea0003800000 */
[----:B------:R-:W0:Y:S01]  /*0b70*/  LDCU.128 UR8, c[0x0][0x380] ;  /* 0x00007000ff0877ac */ /* 0x000e220008000c00 */
[----:B------:R-:W-:Y:S02]  /*0b80*/  HFMA2 R7, -RZ, RZ, 0, 0 ;  /* 0x00000000ff077431 */ /* 0x000fe400000001ff */
[----:B------:R-:W-:Y:S02]  /*0b90*/  IMAD.MOV.U32 R2, RZ, RZ, R8 ;  /* 0x000000ffff027224 */ /* 0x000fe400078e0008 */
[-C--:B------:R-:W-:Y:S02]  /*0ba0*/  IMAD R4, R3, R12.reuse, RZ ;  /* 0x0000000c03047224 */ /* 0x080fe400078e02ff */
[----:B------:R-:W-:Y:S02]  /*0bb0*/  IMAD.MOV.U32 R6, RZ, RZ, R10 ;  /* 0x000000ffff067224 */ /* 0x000fe400078e000a */
[----:B------:R-:W-:-:S04]  /*0bc0*/  IMAD.WIDE.U32 R2, R0, R12, R2 ;  /* 0x0000000c00027225 */ /* 0x000fc800078e0002 */
[----:B------:R-:W-:-:S04]  /*0bd0*/  IMAD.WIDE.U32 R6, R8, R12, R6 ;  /* 0x0000000c08067225 */ /* 0x000fc800078e0006 */
[-C--:B------:R-:W-:Y:S02]  /*0be0*/  IMAD R9, R8, R13.reuse, R4 ;  /* 0x0000000d08097224 */ /* 0x080fe400078e0204 */
[----:B------:R-:W-:Y:S01]  /*0bf0*/  IMAD R5, R0, R13, R3 ;  /* 0x0000000d00057224 */ /* 0x000fe200078e0203 */
[----:B0-----:R-:W-:Y:S01]  /*0c00*/  LEA R4, P0, R2, UR8, 0x2 ;  /* 0x0000000802047c11 */ /* 0x001fe2000f8010ff */
[----:B------:R-:W-:Y:S01]  /*0c10*/  IMAD.IADD R3, R7, 0x1, R9 ;  /* 0x0000000107037824 */ /* 0x000fe200078e0209 */
[----:B------:R-:W-:Y:S02]  /*0c20*/  LEA R8, P1, R6, UR10, 0x2 ;  /* 0x0000000a06087c11 */ /* 0x000fe4000f8210ff */
[----:B------:R-:W-:Y:S02]  /*0c30*/  LEA.HI.X R5, R2, UR9, R5, 0x2, P0 ;  /* 0x0000000902057c11 */ /* 0x000fe400080f1405 */
[----:B------:R-:W-:-:S04]  /*0c40*/  LEA.HI.X R9, R6, UR11, R3, 0x2, P1 ;  /* 0x0000000b06097c11 */ /* 0x000fc800088f1403 */
[----:B------:R-:W2:Y:S04]  /*0c50*/  LDG.E R5, desc[UR4][R4.64] ;  /* 0x0000000404057981 */ /* 0x000ea8000c1e1900 */
[----:B------:R-:W2:Y:S02]  /*0c60*/  LDG.E R8, desc[UR4][R8.64] ;  /* 0x0000000408087981 */ /* 0x000ea4000c1e1900 */
[----:B--2---:R-:W-:-:S07]  /*0c70*/  FFMA R22, R5, R8, R22 ;  /* 0x0000000805167223 */ /* 0x004fce0000000016 */
.L_x_4:
[----:B------:R-:W-:Y:S05]  /*0c80*/  BSYNC.RECONVERGENT B0 ;  /* 0x0000000000007941 */ /* 0x000fea0003800200 */
.L_x_3:
[----:B------:R-:W0:Y:S01]  /*0c90*/  LDCU.64 UR6, c[0x0][0x390] ;  /* 0x00007200ff0677ac */ /* 0x000e220008000a00 */
[----:B------:R-:W-:Y:S02]  /*0ca0*/  IMAD.MOV.U32 R11, RZ, RZ, RZ ;  /* 0x000000ffff0b7224 */ /* 0x000fe400078e00ff */
[----:B------:R-:W-:-:S04]  /*0cb0*/  IMAD.WIDE.U32 R10, R0, R12, R10 ;  /* 0x0000000c000a7225 */ /* 0x000fc800078e000a */
[----:B------:R-:W-:Y:S01]  /*0cc0*/  IMAD R13, R0, R13, R11 ;  /* 0x0000000d000d7224 */ /* 0x000fe200078e020b */
[----:B0-----:R-:W-:-:S04]  /*0cd0*/  LEA R2, P0, R10, UR6, 0x2 ;  /* 0x000000060a027c11 */ /* 0x001fc8000f8010ff */
[----:B------:R-:W-:-:S05]  /*0ce0*/  LEA.HI.X R3, R10, UR7, R13, 0x2, P0 ;  /* 0x000000070a037c11 */ /* 0x000fca00080f140d */
[----:B------:R-:W-:Y:S01]  /*0cf0*/  STG.E desc[UR4][R2.64], R22 ;  /* 0x0000001602007986 */ /* 0x000fe2000c101904 */
[----:B------:R-:W-:Y:S05]  /*0d00*/  EXIT ;  /* 0x000000000000794d */ /* 0x000fea0003800000 */
.L_x_9:
[----:B------:R-:W-:-:S00]  /*0d10*/  BRA `(.L_x_9) ;  /* 0xfffffffc00fc7947 */ /* 0x000fc0000383ffff */
[----:B------:R-:W-:-:S00]  /*0d20*/  NOP ;  /* 0x0000000000007918 */ /* 0x000fc00000000000 */
        /* <DEDUP_REMOVED lines=13> */
.L_x_10:


//--------------------- .nv.shared.reserved.0     --------------------------
	.section	.nv.shared.reserved.0,"aw",@nobits
	.weak		__nv_reservedSMEM_offset_0_alias
	.size		__nv_reservedSMEM_offset_0_alias, 0, 64
	.other		__nv_reservedSMEM_offset_0_alias,@"STO_CUDA_RESERVED_SHARED STV_DEFAULT"
__nv_reservedSMEM_offset_0_alias:
	.zero		0
	.zero		64


//--------------------- .nv.constant0._Z24lower_trig_matmul_kernelPKfS0_Pfm --------------------------
	.section	.nv.constant0._Z24lower_trig_matmul_kernelPKfS0_Pfm,"a",@progbits
	.sectionflags	@""
	.align	4
.nv.constant0._Z24lower_trig_matmul_kernelPKfS0_Pfm:
	.zero		928


//--------------------- SYMBOLS --------------------------

	.type		.nv.reservedSmem.offset0,@object
	.size		.nv.reservedSmem.offset0,0x4
